//
// Generated by NVIDIA NVVM Compiler
//
// Compiler Build ID: CL-36424714
// Cuda compilation tools, release 13.0, V13.0.88
// Based on NVVM 20.0.0
//

.version 9.0
.target sm_100
.address_size 64

	// .globl	_Z10vector_addPfS_S_i

.visible .entry _Z10vector_addPfS_S_i(
	.param .u64 .ptr .align 1 _Z10vector_addPfS_S_i_param_0,
	.param .u64 .ptr .align 1 _Z10vector_addPfS_S_i_param_1,
	.param .u64 .ptr .align 1 _Z10vector_addPfS_S_i_param_2,
	.param .u32 _Z10vector_addPfS_S_i_param_3
)
{
	.reg .pred 	%p<7>;
	.reg .b32 	%r<31>;
	.reg .b32 	%f<16>;
	.reg .b64 	%rd<25>;

	ld.param.u64 	%rd4, [_Z10vector_addPfS_S_i_param_0];
	ld.param.u64 	%rd5, [_Z10vector_addPfS_S_i_param_1];
	ld.param.u64 	%rd6, [_Z10vector_addPfS_S_i_param_2];
	ld.param.u32 	%r12, [_Z10vector_addPfS_S_i_param_3];
	cvta.to.global.u64 	%rd1, %rd4;
	cvta.to.global.u64 	%rd2, %rd6;
	cvta.to.global.u64 	%rd3, %rd5;
	mov.u32 	%r13, %ctaid.x;
	mov.u32 	%r14, %ntid.x;
	mov.u32 	%r15, %tid.x;
	mad.lo.s32 	%r29, %r13, %r14, %r15;
	mov.u32 	%r16, %nctaid.x;
	mul.lo.s32 	%r2, %r14, %r16;
	setp.ge.s32 	%p1, %r29, %r12;
	@%p1 bra 	$L__BB0_7;
	add.s32 	%r17, %r29, %r2;
	max.s32 	%r18, %r12, %r17;
	setp.lt.s32 	%p2, %r17, %r12;
	selp.u32 	%r19, 1, 0, %p2;
	add.s32 	%r20, %r17, %r19;
	sub.s32 	%r21, %r18, %r20;
	div.u32 	%r22, %r21, %r2;
	add.s32 	%r3, %r22, %r19;
	and.b32  	%r23, %r3, 3;
	setp.eq.s32 	%p3, %r23, 3;
	@%p3 bra 	$L__BB0_4;
	add.s32 	%r24, %r3, 1;
	and.b32  	%r25, %r24, 3;
	neg.s32 	%r27, %r25;
$L__BB0_3:
	.pragma "nounroll";
	mul.wide.s32 	%rd7, %r29, 4;
	add.s64 	%rd8, %rd1, %rd7;
	add.s64 	%rd9, %rd2, %rd7;
	add.s64 	%rd10, %rd3, %rd7;
	ld.global.f32 	%f1, [%rd10];
	ld.global.f32 	%f2, [%rd9];
	add.f32 	%f3, %f1, %f2;
	st.global.f32 	[%rd8], %f3;
	add.s32 	%r29, %r29, %r2;
	add.s32 	%r27, %r27, 1;
	setp.ne.s32 	%p4, %r27, 0;
	@%p4 bra 	$L__BB0_3;
$L__BB0_4:
	setp.lt.u32 	%p5, %r3, 3;
	@%p5 bra 	$L__BB0_7;
	mul.wide.s32 	%rd15, %r2, 4;
	shl.b32 	%r26, %r2, 2;
$L__BB0_6:
	mul.wide.s32 	%rd11, %r29, 4;
	add.s64 	%rd12, %rd3, %rd11;
	ld.global.f32 	%f4, [%rd12];
	add.s64 	%rd13, %rd2, %rd11;
	ld.global.f32 	%f5, [%rd13];
	add.f32 	%f6, %f4, %f5;
	add.s64 	%rd14, %rd1, %rd11;
	st.global.f32 	[%rd14], %f6;
	add.s64 	%rd16, %rd12, %rd15;
	ld.global.f32 	%f7, [%rd16];
	add.s64 	%rd17, %rd13, %rd15;
	ld.global.f32 	%f8, [%rd17];
	add.f32 	%f9, %f7, %f8;
	add.s64 	%rd18, %rd14, %rd15;
	st.global.f32 	[%rd18], %f9;
	add.s64 	%rd19, %rd16, %rd15;
	ld.global.f32 	%f10, [%rd19];
	add.s64 	%rd20, %rd17, %rd15;
	ld.global.f32 	%f11, [%rd20];
	add.f32 	%f12, %f10, %f11;
	add.s64 	%rd21, %rd18, %rd15;
	st.global.f32 	[%rd21], %f12;
	add.s64 	%rd22, %rd19, %rd15;
	ld.global.f32 	%f13, [%rd22];
	add.s64 	%rd23, %rd20, %rd15;
	ld.global.f32 	%f14, [%rd23];
	add.f32 	%f15, %f13, %f14;
	add.s64 	%rd24, %rd21, %rd15;
	st.global.f32 	[%rd24], %f15;
	add.s32 	%r29, %r26, %r29;
	setp.lt.s32 	%p6, %r29, %r12;
	@%p6 bra 	$L__BB0_6;
$L__BB0_7:
	ret;

}


// ===== COMPILED SASS (sm_100) =====

	.target	sm_100

	.elftype	@"ET_EXEC"


//--------------------- .note.nv.tkinfo           --------------------------
	.section	.note.nv.tkinfo,"",@"SHT_NOTE"
	.sectionflags	@"SHF_NOTE_NV_TKINFO"
	.tkinfo
        /*0018*/ 	.word	0x00000002
        /*0030*/ 	.string	""
        /*0030*/ 	.string	"ptxas"
        /*0030*/ 	.string	"Cuda compilation tools, release 13.0, V13.0.88"
        /*0030*/ 	.string	"Build cuda_13.0.r13.0/compiler.36424714_0"
        /*0030*/ 	.string	"-arch sm_100 -m 64 "



//--------------------- .note.nv.cuinfo           --------------------------
	.section	.note.nv.cuinfo,"",@"SHT_NOTE"
	.sectionflags	@"SHF_NOTE_NV_CUINFO"
        /*0018*/ 	.short	0x0002
        /*001a*/ 	.short	0x0064
        /*001c*/ 	.short	0x0082
	.zero		2


//--------------------- .nv.info                  --------------------------
	.section	.nv.info,"",@"SHT_CUDA_INFO"
	.align	4


	//----- nvinfo : EIATTR_REGCOUNT
	.align		4
        /*0000*/ 	.byte	0x04, 0x2f
        /*0002*/ 	.short	(.L_1 - .L_0)
	.align		4
.L_0:
        /*0004*/ 	.word	index@(_Z10vector_addPfS_S_i)
        /*0008*/ 	.word	0x0000001a


	//----- nvinfo : EIATTR_FRAME_SIZE
	.align		4
.L_1:
        /*000c*/ 	.byte	0x04, 0x11
        /*000e*/ 	.short	(.L_3 - .L_2)
	.align		4
.L_2:
        /*0010*/ 	.word	index@(_Z10vector_addPfS_S_i)
        /*0014*/ 	.word	0x00000000


	//----- nvinfo : EIATTR_MIN_STACK_SIZE
	.align		4
.L_3:
        /*0018*/ 	.byte	0x04, 0x12
        /*001a*/ 	.short	(.L_5 - .L_4)
	.align		4
.L_4:
        /*001c*/ 	.word	index@(_Z10vector_addPfS_S_i)
        /*0020*/ 	.word	0x00000000
.L_5:


//--------------------- .nv.compat                --------------------------
	.section	.nv.compat,"",@"SHT_CUDA_COMPAT_INFO"
	.align	4
        /*0000*/ 	.byte	0x02, 0x09, 0x00, 0x00, 0x02, 0x02, 0x01, 0x00, 0x02, 0x05, 0x05, 0x00, 0x03, 0x07, 0x01, 0x01
        /*0010*/ 	.byte	0x02, 0x03, 0x00, 0x00, 0x02, 0x06, 0x01, 0x00, 0x04, 0x0b, 0x08, 0x00, 0x09, 0x00, 0x00, 0x00
        /*0020*/ 	.byte	0x00, 0x00, 0x00, 0x00


//--------------------- .nv.info._Z10vector_addPfS_S_i --------------------------
	.section	.nv.info._Z10vector_addPfS_S_i,"",@"SHT_CUDA_INFO"
	.sectionflags	@""
	.align	4


	//----- nvinfo : EIATTR_CUDA_API_VERSION
	.align		4
        /*0000*/ 	.byte	0x04, 0x37
        /*0002*/ 	.short	(.L_7 - .L_6)
.L_6:
        /*0004*/ 	.word	0x00000082


	//----- nvinfo : EIATTR_KPARAM_INFO
	.align		4
.L_7:
        /*0008*/ 	.byte	0x04, 0x17
        /*000a*/ 	.short	(.L_9 - .L_8)
.L_8:
        /*000c*/ 	.word	0x00000000
        /*0010*/ 	.short	0x0003
        /*0012*/ 	.short	0x0018
        /*0014*/ 	.byte	0x00, 0xf0, 0x11, 0x00


	//----- nvinfo : EIATTR_KPARAM_INFO
	.align		4
.L_9:
        /*0018*/ 	.byte	0x04, 0x17
        /*001a*/ 	.short	(.L_11 - .L_10)
.L_10:
        /*001c*/ 	.word	0x00000000
        /*0020*/ 	.short	0x0002
        /*0022*/ 	.short	0x0010
        /*0024*/ 	.byte	0x00, 0xf5, 0x21, 0x00


	//----- nvinfo : EIATTR_KPARAM_INFO
	.align		4
.L_11:
        /*0028*/ 	.byte	0x04, 0x17
        /*002a*/ 	.short	(.L_13 - .L_12)
.L_12:
        /*002c*/ 	.word	0x00000000
        /*0030*/ 	.short	0x0001
        /*0032*/ 	.short	0x0008
        /*0034*/ 	.byte	0x00, 0xf5, 0x21, 0x00


	//----- nvinfo : EIATTR_KPARAM_INFO
	.align		4
.L_13:
        /*0038*/ 	.byte	0x04, 0x17
        /*003a*/ 	.short	(.L_15 - .L_14)
.L_14:
        /*003c*/ 	.word	0x00000000
        /*0040*/ 	.short	0x0000
        /*0042*/ 	.short	0x0000
        /*0044*/ 	.byte	0x00, 0xf5, 0x21, 0x00


	//----- nvinfo : EIATTR_SPARSE_MMA_MASK
	.align		4
.L_15:
        /*0048*/ 	.byte	0x03, 0x50
        /*004a*/ 	.short	0x0000


	//----- nvinfo : EIATTR_MAXREG_COUNT
	.align		4
        /*004c*/ 	.byte	0x03, 0x1b
        /*004e*/ 	.short	0x00ff


	//----- nvinfo : EIATTR_MERCURY_ISA_VERSION
	.align		4
        /*0050*/ 	.byte	0x03, 0x5f
        /*0052*/ 	.short	0x0101


	//----- nvinfo : EIATTR_VRC_CTA_INIT_COUNT
	.align		4
        /*0054*/ 	.byte	0x02, 0x4a
	.zero		1
	.zero		1


	//----- nvinfo : EIATTR_EXIT_INSTR_OFFSETS
	.align		4
        /*0058*/ 	.byte	0x04, 0x1c
        /*005a*/ 	.short	(.L_17 - .L_16)


	//   ....[0]....
.L_16:
        /*005c*/ 	.word	0x00000090


	//   ....[1]....
        /*0060*/ 	.word	0x000003a0


	//   ....[2]....
        /*0064*/ 	.word	0x000005d0


	//----- nvinfo : EIATTR_CRS_STACK_SIZE
	.align		4
.L_17:
        /*0068*/ 	.byte	0x04, 0x1e
        /*006a*/ 	.short	(.L_19 - .L_18)
.L_18:
        /*006c*/ 	.word	0x00000000


	//----- nvinfo : EIATTR_CBANK_PARAM_SIZE
	.align		4
.L_19:
        /*0070*/ 	.byte	0x03, 0x19
        /*0072*/ 	.short	0x001c


	//----- nvinfo : EIATTR_PARAM_CBANK
	.align		4
        /*0074*/ 	.byte	0x04, 0x0a
        /*0076*/ 	.short	(.L_21 - .L_20)
	.align		4
.L_20:
        /*0078*/ 	.word	index@(.nv.constant0._Z10vector_addPfS_S_i)
        /*007c*/ 	.short	0x0380
        /*007e*/ 	.short	0x001c


	//----- nvinfo : EIATTR_SW_WAR
	.align		4
.L_21:
        /*0080*/ 	.byte	0x04, 0x36
        /*0082*/ 	.short	(.L_23 - .L_22)
.L_22:
        /*0084*/ 	.word	0x00000008
.L_23:


//--------------------- .nv.callgraph             --------------------------
	.section	.nv.callgraph,"",@"SHT_CUDA_CALLGRAPH"
	.align	4
	.sectionentsize	8
	.align		4
        /*0000*/ 	.word	0x00000000
	.align		4
        /*0004*/ 	.word	0xffffffff
	.align		4
        /*0008*/ 	.word	0x00000000
	.align		4
        /*000c*/ 	.word	0xfffffffe
	.align		4
        /*0010*/ 	.word	0x00000000
	.align		4
        /*0014*/ 	.word	0xfffffffd
	.align		4
        /*0018*/ 	.word	0x00000000
	.align		4
        /*001c*/ 	.word	0xfffffffc


//--------------------- .text._Z10vector_addPfS_S_i --------------------------
	.section	.text._Z10vector_addPfS_S_i,"ax",@progbits
	.align	128
        .global         _Z10vector_addPfS_S_i
        .type           _Z10vector_addPfS_S_i,@function
        .size           _Z10vector_addPfS_S_i,(.L_x_5 - _Z10vector_addPfS_S_i)
        .other          _Z10vector_addPfS_S_i,@"STO_CUDA_ENTRY STV_DEFAULT"
_Z10vector_addPfS_S_i:
.text._Z10vector_addPfS_S_i:
[----:B------:R-:W-:Y:S01]  /*0000*/  LDC R1, c[0x0][0x37c] ;  /* 0x0000df00ff017b82 */ /* 0x000fe20000000800 */
[----:B------:R-:W0:Y:S07]  /*0010*/  S2R R3, SR_TID.X ;  /* 0x0000000000037919 */ /* 0x000e2e0000002100 */
[----:B------:R-:W0:Y:S01]  /*0020*/  S2UR UR4, SR_CTAID.X ;  /* 0x00000000000479c3 */ /* 0x000e220000002500 */
[----:B------:R-:W1:Y:S07]  /*0030*/  LDCU UR6, c[0x0][0x398] ;  /* 0x00007300ff0677ac */ /* 0x000e6e0008000800 */
[----:B------:R-:W0:Y:S01]  /*0040*/  LDC R0, c[0x0][0x360] ;  /* 0x0000d800ff007b82 */ /* 0x000e220000000800 */
[----:B------:R-:W2:Y:S01]  /*0050*/  LDCU UR5, c[0x0][0x370] ;  /* 0x00006e00ff0577ac */ /* 0x000ea20008000800 */
[----:B0-----:R-:W-:-:S02]  /*0060*/  IMAD R3, R0, UR4, R3 ;  /* 0x0000000400037c24 */ /* 0x001fc4000f8e0203 */
[----:B--2---:R-:W-:-:S03]  /*0070*/  IMAD R0, R0, UR5, RZ ;  /* 0x0000000500007c24 */ /* 0x004fc6000f8e02ff */
[----:B-1----:R-:W-:-:S13]  /*0080*/  ISETP.GE.AND P0, PT, R3, UR6, PT ;  /* 0x0000000603007c0c */ /* 0x002fda000bf06270 */
[----:B------:R-:W-:Y:S05]  /*0090*/  @P0 EXIT ;  /* 0x000000000000094d */ /* 0x000fea0003800000 */
[----:B------:R-:W0:Y:S01]  /*00a0*/  I2F.U32.RP R8, R0 ;  /* 0x0000000000087306 */ /* 0x000e220000209000 */
[----:B------:R-:W-:Y:S01]  /*00b0*/  IADD3 R2, PT, PT, R0, R3, RZ ;  /* 0x0000000300027210 */ /* 0x000fe20007ffe0ff */
[----:B------:R-:W1:Y:S01]  /*00c0*/  LDCU.64 UR4, c[0x0][0x358] ;  /* 0x00006b00ff0477ac */ /* 0x000e620008000a00 */
[----:B------:R-:W-:Y:S01]  /*00d0*/  IADD3 R9, PT, PT, RZ, -R0, RZ ;  /* 0x80000000ff097210 */ /* 0x000fe20007ffe0ff */
[----:B------:R-:W-:Y:S01]  /*00e0*/  BSSY.RECONVERGENT B0, `(.L_x_0) ;  /* 0x000002b000007945 */ /* 0x000fe20003800200 */
[C---:B------:R-:W-:Y:S02]  /*00f0*/  ISETP.GE.AND P0, PT, R2.reuse, UR6, PT ;  /* 0x0000000602007c0c */ /* 0x040fe4000bf06270 */
[----:B------:R-:W-:Y:S02]  /*0100*/  VIMNMX R7, PT, PT, R2, UR6, !PT ;  /* 0x0000000602077c48 */ /* 0x000fe4000ffe0100 */
[----:B------:R-:W-:Y:S02]  /*0110*/  SEL R6, RZ, 0x1, P0 ;  /* 0x00000001ff067807 */ /* 0x000fe40000000000 */
[----:B------:R-:W-:-:S02]  /*0120*/  ISETP.NE.U32.AND P2, PT, R0, RZ, PT ;  /* 0x000000ff0000720c */ /* 0x000fc40003f45070 */
[----:B------:R-:W-:Y:S01]  /*0130*/  IADD3 R7, PT, PT, R7, -R2, -R6 ;  /* 0x8000000207077210 */ /* 0x000fe20007ffe806 */
[----:B0-----:R-:W0:Y:S02]  /*0140*/  MUFU.RCP R8, R8 ;  /* 0x0000000800087308 */ /* 0x001e240000001000 */
[----:B0-----:R-:W-:-:S06]  /*0150*/  IADD3 R4, PT, PT, R8, 0xffffffe, RZ ;  /* 0x0ffffffe08047810 */ /* 0x001fcc0007ffe0ff */
[----:B------:R0:W2:Y:S02]  /*0160*/  F2I.FTZ.U32.TRUNC.NTZ R5, R4 ;  /* 0x0000000400057305 */ /* 0x0000a4000021f000 */
[----:B0-----:R-:W-:Y:S02]  /*0170*/  HFMA2 R4, -RZ, RZ, 0, 0 ;  /* 0x00000000ff047431 */ /* 0x001fe400000001ff */
[----:B--2---:R-:W-:-:S04]  /*0180*/  IMAD R9, R9, R5, RZ ;  /* 0x0000000509097224 */ /* 0x004fc800078e02ff */
[----:B------:R-:W-:-:S06]  /*0190*/  IMAD.HI.U32 R8, R5, R9, R4 ;  /* 0x0000000905087227 */ /* 0x000fcc00078e0004 */
[----:B------:R-:W-:-:S05]  /*01a0*/  IMAD.HI.U32 R5, R8, R7, RZ ;  /* 0x0000000708057227 */ /* 0x000fca00078e00ff */
[----:B------:R-:W-:-:S05]  /*01b0*/  IADD3 R2, PT, PT, -R5, RZ, RZ ;  /* 0x000000ff05027210 */ /* 0x000fca0007ffe1ff */
[----:B------:R-:W-:-:S05]  /*01c0*/  IMAD R7, R0, R2, R7 ;  /* 0x0000000200077224 */ /* 0x000fca00078e0207 */
[----:B------:R-:W-:-:S13]  /*01d0*/  ISETP.GE.U32.AND P0, PT, R7, R0, PT ;  /* 0x000000000700720c */ /* 0x000fda0003f06070 */
[----:B------:R-:W-:Y:S02]  /*01e0*/  @P0 IADD3 R7, PT, PT, -R0, R7, RZ ;  /* 0x0000000700070210 */ /* 0x000fe40007ffe1ff */
[----:B------:R-:W-:Y:S02]  /*01f0*/  @P0 IADD3 R5, PT, PT, R5, 0x1, RZ ;  /* 0x0000000105050810 */ /* 0x000fe40007ffe0ff */
[----:B------:R-:W-:-:S13]  /*0200*/  ISETP.GE.U32.AND P1, PT, R7, R0, PT ;  /* 0x000000000700720c */ /* 0x000fda0003f26070 */
[----:B------:R-:W-:Y:S02]  /*0210*/  @P1 IADD3 R5, PT, PT, R5, 0x1, RZ ;  /* 0x0000000105051810 */ /* 0x000fe40007ffe0ff */
[----:B------:R-:W-:-:S04]  /*0220*/  @!P2 LOP3.LUT R5, RZ, R0, RZ, 0x33, !PT ;  /* 0x00000000ff05a212 */ /* 0x000fc800078e33ff */
[----:B------:R-:W-:-:S04]  /*0230*/  IADD3 R2, PT, PT, R6, R5, RZ ;  /* 0x0000000506027210 */ /* 0x000fc80007ffe0ff */
[C---:B------:R-:W-:Y:S02]  /*0240*/  LOP3.LUT R4, R2.reuse, 0x3, RZ, 0xc0, !PT ;  /* 0x0000000302047812 */ /* 0x040fe400078ec0ff */
[----:B------:R-:W-:Y:S02]  /*0250*/  ISETP.GE.U32.AND P1, PT, R2, 0x3, PT ;  /* 0x000000030200780c */ /* 0x000fe40003f26070 */
[----:B------:R-:W-:-:S13]  /*0260*/  ISETP.NE.AND P0, PT, R4, 0x3, PT ;  /* 0x000000030400780c */ /* 0x000fda0003f05270 */
[----:B-1----:R-:W-:Y:S05]  /*0270*/  @!P0 BRA `(.L_x_1) ;  /* 0x0000000000448947 */ /* 0x002fea0003800000 */
[----:B------:R-:W0:Y:S01]  /*0280*/  LDC.64 R4, c[0x0][0x390] ;  /* 0x0000e400ff047b82 */ /* 0x000e220000000a00 */
[----:B------:R-:W-:-:S04]  /*0290*/  IADD3 R2, PT, PT, R2, 0x1, RZ ;  /* 0x0000000102027810 */ /* 0x000fc80007ffe0ff */
[----:B------:R-:W-:-:S03]  /*02a0*/  LOP3.LUT R2, R2, 0x3, RZ, 0xc0, !PT ;  /* 0x0000000302027812 */ /* 0x000fc600078ec0ff */
[----:B------:R-:W1:Y:S01]  /*02b0*/  LDC.64 R6, c[0x0][0x380] ;  /* 0x0000e000ff067b82 */ /* 0x000e620000000a00 */
[----:B------:R-:W-:-:S07]  /*02c0*/  IADD3 R2, PT, PT, -R2, RZ, RZ ;  /* 0x000000ff02027210 */ /* 0x000fce0007ffe1ff */
[----:B------:R-:W2:Y:S02]  /*02d0*/  LDC.64 R8, c[0x0][0x388] ;  /* 0x0000e200ff087b82 */ /* 0x000ea40000000a00 */
.L_x_2:
[----:B0-----:R-:W-:-:S04]  /*02e0*/  IMAD.WIDE R12, R3, 0x4, R4 ;  /* 0x00000004030c7825 */ /* 0x001fc800078e0204 */
[C---:B--2---:R-:W-:Y:S02]  /*02f0*/  IMAD.WIDE R14, R3.reuse, 0x4, R8 ;  /* 0x00000004030e7825 */ /* 0x044fe400078e0208 */
[----:B------:R-:W2:Y:S04]  /*0300*/  LDG.E R13, desc[UR4][R12.64] ;  /* 0x000000040c0d7981 */ /* 0x000ea8000c1e1900 */
[----:B------:R-:W2:Y:S01]  /*0310*/  LDG.E R14, desc[UR4][R14.64] ;  /* 0x000000040e0e7981 */ /* 0x000ea2000c1e1900 */
[----:B-1-3--:R-:W-:Y:S01]  /*0320*/  IMAD.WIDE R10, R3, 0x4, R6 ;  /* 0x00000004030a7825 */ /* 0x00afe200078e0206 */
[----:B------:R-:W-:Y:S02]  /*0330*/  IADD3 R2, PT, PT, R2, 0x1, RZ ;  /* 0x0000000102027810 */ /* 0x000fe40007ffe0ff */
[----:B------:R-:W-:-:S02]  /*0340*/  IADD3 R3, PT, PT, R0, R3, RZ ;  /* 0x0000000300037210 */ /* 0x000fc40007ffe0ff */
[----:B------:R-:W-:Y:S01]  /*0350*/  ISETP.NE.AND P0, PT, R2, RZ, PT ;  /* 0x000000ff0200720c */ /* 0x000fe20003f05270 */
[----:B--2---:R-:W-:-:S05]  /*0360*/  FADD R17, R14, R13 ;  /* 0x0000000d0e117221 */ /* 0x004fca0000000000 */
[----:B------:R3:W-:Y:S07]  /*0370*/  STG.E desc[UR4][R10.64], R17 ;  /* 0x000000110a007986 */ /* 0x0007ee000c101904 */
[----:B------:R-:W-:Y:S05]  /*0380*/  @P0 BRA `(.L_x_2) ;  /* 0xfffffffc00d40947 */ /* 0x000fea000383ffff */
.L_x_1:
[----:B------:R-:W-:Y:S05]  /*0390*/  BSYNC.RECONVERGENT B0 ;  /* 0x0000000000007941 */ /* 0x000fea0003800200 */
.L_x_0:
[----:B------:R-:W-:Y:S05]  /*03a0*/  @!P1 EXIT ;  /* 0x000000000000994d */ /* 0x000fea0003800000 */
.L_x_3:
[----:B------:R-:W3:Y:S08]  /*03b0*/  LDC.64 R4, c[0x0][0x388] ;  /* 0x0000e200ff047b82 */ /* 0x000ef00000000a00 */
[----:B------:R-:W0:Y:S01]  /*03c0*/  LDC.64 R6, c[0x0][0x390] ;  /* 0x0000e400ff067b82 */ /* 0x000e220000000a00 */
[----:B---3--:R-:W-:-:S07]  /*03d0*/  IMAD.WIDE R10, R3, 0x4, R4 ;  /* 0x00000004030a7825 */ /* 0x008fce00078e0204 */
[----:B------:R-:W1:Y:S01]  /*03e0*/  LDC.64 R4, c[0x0][0x380] ;  /* 0x0000e000ff047b82 */ /* 0x000e620000000a00 */
[----:B--2---:R-:W2:Y:S01]  /*03f0*/  LDG.E R2, desc[UR4][R10.64] ;  /* 0x000000040a027981 */ /* 0x004ea2000c1e1900 */
[----:B0-----:R-:W-:-:S05]  /*0400*/  IMAD.WIDE R12, R3, 0x4, R6 ;  /* 0x00000004030c7825 */ /* 0x001fca00078e0206 */
[----:B------:R-:W2:Y:S01]  /*0410*/  LDG.E R7, desc[UR4][R12.64] ;  /* 0x000000040c077981 */ /* 0x000ea2000c1e1900 */
[----:B-1----:R-:W-:-:S04]  /*0420*/  IMAD.WIDE R16, R3, 0x4, R4 ;  /* 0x0000000403107825 */ /* 0x002fc800078e0204 */
[----:B------:R-:W-:-:S04]  /*0430*/  IMAD.WIDE R4, R0, 0x4, R10 ;  /* 0x0000000400047825 */ /* 0x000fc800078e020a */
[----:B--2---:R-:W-:Y:S01]  /*0440*/  FADD R19, R2, R7 ;  /* 0x0000000702137221 */ /* 0x004fe20000000000 */
[----:B------:R-:W-:-:S04]  /*0450*/  IMAD.WIDE R6, R0, 0x4, R12 ;  /* 0x0000000400067825 */ /* 0x000fc800078e020c */
[----:B------:R0:W-:Y:S04]  /*0460*/  STG.E desc[UR4][R16.64], R19 ;  /* 0x0000001310007986 */ /* 0x0001e8000c101904 */
[----:B------:R-:W2:Y:S04]  /*0470*/  LDG.E R2, desc[UR4][R4.64] ;  /* 0x0000000404027981 */ /* 0x000ea8000c1e1900 */
[----:B------:R-:W2:Y:S01]  /*0480*/  LDG.E R15, desc[UR4][R6.64] ;  /* 0x00000004060f7981 */ /* 0x000ea2000c1e1900 */
[----:B------:R-:W-:-:S04]  /*0490*/  IMAD.WIDE R8, R0, 0x4, R16 ;  /* 0x0000000400087825 */ /* 0x000fc800078e0210 */
[----:B------:R-:W-:-:S04]  /*04a0*/  IMAD.WIDE R10, R0, 0x4, R4 ;  /* 0x00000004000a7825 */ /* 0x000fc800078e0204 */
[----:B------:R-:W-:-:S04]  /*04b0*/  IMAD.WIDE R12, R0, 0x4, R6 ;  /* 0x00000004000c7825 */ /* 0x000fc800078e0206 */
[----:B--2---:R-:W-:-:S05]  /*04c0*/  FADD R21, R2, R15 ;  /* 0x0000000f02157221 */ /* 0x004fca0000000000 */
        /* <DEDUP_REMOVED lines=8> */
[----:B------:R-:W1:Y:S04]  /*0550*/  LDG.E R4, desc[UR4][R4.64] ;  /* 0x0000000404047981 */ /* 0x000e68000c1e1900 */
[----:B------:R-:W1:Y:S01]  /*0560*/  LDG.E R7, desc[UR4][R6.64] ;  /* 0x0000000406077981 */ /* 0x000e62000c1e1900 */
[C---:B0-----:R-:W-:Y:S01]  /*0570*/  IMAD.WIDE R16, R0.reuse, 0x4, R14 ;  /* 0x0000000400107825 */ /* 0x041fe200078e020e */
[----:B------:R-:W-:-:S04]  /*0580*/  LEA R3, R0, R3, 0x2 ;  /* 0x0000000300037211 */ /* 0x000fc800078e10ff */
[----:B------:R-:W-:Y:S01]  /*0590*/  ISETP.GE.AND P0, PT, R3, UR6, PT ;  /* 0x0000000603007c0c */ /* 0x000fe2000bf06270 */
[----:B-1----:R-:W-:-:S05]  /*05a0*/  FADD R9, R4, R7 ;  /* 0x0000000704097221 */ /* 0x002fca0000000000 */
[----:B------:R2:W-:Y:S07]  /*05b0*/  STG.E desc[UR4][R16.64], R9 ;  /* 0x0000000910007986 */ /* 0x0005ee000c101904 */
[----:B------:R-:W-:Y:S05]  /*05c0*/  @!P0 BRA `(.L_x_3) ;  /* 0xfffffffc00788947 */ /* 0x000fea000383ffff */
[----:B------:R-:W-:Y:S05]  /*05d0*/  EXIT ;  /* 0x000000000000794d */ /* 0x000fea0003800000 */
.L_x_4:
[----:B------:R-:W-:-:S00]  /*05e0*/  BRA `(.L_x_4) ;  /* 0xfffffffc00fc7947 */ /* 0x000fc0000383ffff */
[----:B------:R-:W-:-:S00]  /*05f0*/  NOP ;  /* 0x0000000000007918 */ /* 0x000fc00000000000 */
        /* <DEDUP_REMOVED lines=8> */
.L_x_5:


//--------------------- .nv.shared.reserved.0     --------------------------
	.section	.nv.shared.reserved.0,"aw",@nobits
	.weak		__nv_reservedSMEM_offset_0_alias
	.size		__nv_reservedSMEM_offset_0_alias, 0, 64
	.other		__nv_reservedSMEM_offset_0_alias,@"STO_CUDA_RESERVED_SHARED STV_DEFAULT"
__nv_reservedSMEM_offset_0_alias:
	.zero		0
	.zero		64


//--------------------- .nv.constant0._Z10vector_addPfS_S_i --------------------------
	.section	.nv.constant0._Z10vector_addPfS_S_i,"a",@progbits
	.sectionflags	@""
	.align	4
.nv.constant0._Z10vector_addPfS_S_i:
	.zero		924


//--------------------- SYMBOLS --------------------------

	.type		.nv.reservedSmem.offset0,@object
	.size		.nv.reservedSmem.offset0,0x4
